//
// Generated by NVIDIA NVVM Compiler
//
// Compiler Build ID: CL-36424714
// Cuda compilation tools, release 13.0, V13.0.88
// Based on NVVM 20.0.0
//

.version 9.0
.target sm_100
.address_size 64

	// .globl	_Z4add1PiS_S_

.visible .entry _Z4add1PiS_S_(
	.param .u64 .ptr .align 1 _Z4add1PiS_S__param_0,
	.param .u64 .ptr .align 1 _Z4add1PiS_S__param_1,
	.param .u64 .ptr .align 1 _Z4add1PiS_S__param_2
)
{
	.reg .b32 	%r<5>;
	.reg .b64 	%rd<11>;

	ld.param.u64 	%rd1, [_Z4add1PiS_S__param_0];
	ld.param.u64 	%rd2, [_Z4add1PiS_S__param_1];
	ld.param.u64 	%rd3, [_Z4add1PiS_S__param_2];
	cvta.to.global.u64 	%rd4, %rd3;
	cvta.to.global.u64 	%rd5, %rd2;
	cvta.to.global.u64 	%rd6, %rd1;
	mov.u32 	%r1, %ctaid.x;
	mul.wide.u32 	%rd7, %r1, 4;
	add.s64 	%rd8, %rd6, %rd7;
	ld.global.u32 	%r2, [%rd8];
	add.s64 	%rd9, %rd5, %rd7;
	ld.global.u32 	%r3, [%rd9];
	add.s32 	%r4, %r3, %r2;
	add.s64 	%rd10, %rd4, %rd7;
	st.global.u32 	[%rd10], %r4;
	ret;

}
	// .globl	_Z4add2PiS_S_
.visible .entry _Z4add2PiS_S_(
	.param .u64 .ptr .align 1 _Z4add2PiS_S__param_0,
	.param .u64 .ptr .align 1 _Z4add2PiS_S__param_1,
	.param .u64 .ptr .align 1 _Z4add2PiS_S__param_2
)
{
	.reg .b32 	%r<5>;
	.reg .b64 	%rd<11>;

	ld.param.u64 	%rd1, [_Z4add2PiS_S__param_0];
	ld.param.u64 	%rd2, [_Z4add2PiS_S__param_1];
	ld.param.u64 	%rd3, [_Z4add2PiS_S__param_2];
	cvta.to.global.u64 	%rd4, %rd3;
	cvta.to.global.u64 	%rd5, %rd2;
	cvta.to.global.u64 	%rd6, %rd1;
	mov.u32 	%r1, %tid.x;
	mul.wide.u32 	%rd7, %r1, 4;
	add.s64 	%rd8, %rd6, %rd7;
	ld.global.u32 	%r2, [%rd8];
	add.s64 	%rd9, %rd5, %rd7;
	ld.global.u32 	%r3, [%rd9];
	add.s32 	%r4, %r3, %r2;
	add.s64 	%rd10, %rd4, %rd7;
	st.global.u32 	[%rd10], %r4;
	ret;

}
	// .globl	_Z4add3PiS_S_
.visible .entry _Z4add3PiS_S_(
	.param .u64 .ptr .align 1 _Z4add3PiS_S__param_0,
	.param .u64 .ptr .align 1 _Z4add3PiS_S__param_1,
	.param .u64 .ptr .align 1 _Z4add3PiS_S__param_2
)
{
	.reg .b32 	%r<8>;
	.reg .b64 	%rd<11>;

	ld.param.u64 	%rd1, [_Z4add3PiS_S__param_0];
	ld.param.u64 	%rd2, [_Z4add3PiS_S__param_1];
	ld.param.u64 	%rd3, [_Z4add3PiS_S__param_2];
	cvta.to.global.u64 	%rd4, %rd3;
	cvta.to.global.u64 	%rd5, %rd2;
	cvta.to.global.u64 	%rd6, %rd1;
	mov.u32 	%r1, %ctaid.x;
	mov.u32 	%r2, %ntid.x;
	mov.u32 	%r3, %tid.x;
	mad.lo.s32 	%r4, %r1, %r2, %r3;
	mul.wide.s32 	%rd7, %r4, 4;
	add.s64 	%rd8, %rd6, %rd7;
	ld.global.u32 	%r5, [%rd8];
	add.s64 	%rd9, %rd5, %rd7;
	ld.global.u32 	%r6, [%rd9];
	add.s32 	%r7, %r6, %r5;
	add.s64 	%rd10, %rd4, %rd7;
	st.global.u32 	[%rd10], %r7;
	ret;

}


// ===== COMPILED SASS (sm_100) =====

	.target	sm_100

	.elftype	@"ET_EXEC"


//--------------------- .note.nv.tkinfo           --------------------------
	.section	.note.nv.tkinfo,"",@"SHT_NOTE"
	.sectionflags	@"SHF_NOTE_NV_TKINFO"
	.tkinfo
        /*0018*/ 	.word	0x00000002
        /*0030*/ 	.string	""
        /*0030*/ 	.string	"ptxas"
        /*0030*/ 	.string	"Cuda compilation tools, release 13.0, V13.0.88"
        /*0030*/ 	.string	"Build cuda_13.0.r13.0/compiler.36424714_0"
        /*0030*/ 	.string	"-arch sm_100 -m 64 "



//--------------------- .note.nv.cuinfo           --------------------------
	.section	.note.nv.cuinfo,"",@"SHT_NOTE"
	.sectionflags	@"SHF_NOTE_NV_CUINFO"
        /*0018*/ 	.short	0x0002
        /*001a*/ 	.short	0x0064
        /*001c*/ 	.short	0x0082
	.zero		2


//--------------------- .nv.info                  --------------------------
	.section	.nv.info,"",@"SHT_CUDA_INFO"
	.align	4


	//----- nvinfo : EIATTR_REGCOUNT
	.align		4
        /*0000*/ 	.byte	0x04, 0x2f
        /*0002*/ 	.short	(.L_1 - .L_0)
	.align		4
.L_0:
        /*0004*/ 	.word	index@(_Z4add1PiS_S_)
        /*0008*/ 	.word	0x0000000c


	//----- nvinfo : EIATTR_FRAME_SIZE
	.align		4
.L_1:
        /*000c*/ 	.byte	0x04, 0x11
        /*000e*/ 	.short	(.L_3 - .L_2)
	.align		4
.L_2:
        /*0010*/ 	.word	index@(_Z4add1PiS_S_)
        /*0014*/ 	.word	0x00000000


	//----- nvinfo : EIATTR_REGCOUNT
	.align		4
.L_3:
        /*0018*/ 	.byte	0x04, 0x2f
        /*001a*/ 	.short	(.L_5 - .L_4)
	.align		4
.L_4:
        /*001c*/ 	.word	index@(_Z4add2PiS_S_)
        /*0020*/ 	.word	0x0000000c


	//----- nvinfo : EIATTR_FRAME_SIZE
	.align		4
.L_5:
        /*0024*/ 	.byte	0x04, 0x11
        /*0026*/ 	.short	(.L_7 - .L_6)
	.align		4
.L_6:
        /*0028*/ 	.word	index@(_Z4add2PiS_S_)
        /*002c*/ 	.word	0x00000000


	//----- nvinfo : EIATTR_REGCOUNT
	.align		4
.L_7:
        /*0030*/ 	.byte	0x04, 0x2f
        /*0032*/ 	.short	(.L_9 - .L_8)
	.align		4
.L_8:
        /*0034*/ 	.word	index@(_Z4add3PiS_S_)
        /*0038*/ 	.word	0x0000000c


	//----- nvinfo : EIATTR_FRAME_SIZE
	.align		4
.L_9:
        /*003c*/ 	.byte	0x04, 0x11
        /*003e*/ 	.short	(.L_11 - .L_10)
	.align		4
.L_10:
        /*0040*/ 	.word	index@(_Z4add3PiS_S_)
        /*0044*/ 	.word	0x00000000


	//----- nvinfo : EIATTR_MIN_STACK_SIZE
	.align		4
.L_11:
        /*0048*/ 	.byte	0x04, 0x12
        /*004a*/ 	.short	(.L_13 - .L_12)
	.align		4
.L_12:
        /*004c*/ 	.word	index@(_Z4add3PiS_S_)
        /*0050*/ 	.word	0x00000000


	//----- nvinfo : EIATTR_MIN_STACK_SIZE
	.align		4
.L_13:
        /*0054*/ 	.byte	0x04, 0x12
        /*0056*/ 	.short	(.L_15 - .L_14)
	.align		4
.L_14:
        /*0058*/ 	.word	index@(_Z4add2PiS_S_)
        /*005c*/ 	.word	0x00000000


	//----- nvinfo : EIATTR_MIN_STACK_SIZE
	.align		4
.L_15:
        /*0060*/ 	.byte	0x04, 0x12
        /*0062*/ 	.short	(.L_17 - .L_16)
	.align		4
.L_16:
        /*0064*/ 	.word	index@(_Z4add1PiS_S_)
        /*0068*/ 	.word	0x00000000
.L_17:


//--------------------- .nv.compat                --------------------------
	.section	.nv.compat,"",@"SHT_CUDA_COMPAT_INFO"
	.align	4
        /*0000*/ 	.byte	0x02, 0x09, 0x00, 0x00, 0x02, 0x02, 0x01, 0x00, 0x02, 0x05, 0x05, 0x00, 0x03, 0x07, 0x01, 0x01
        /*0010*/ 	.byte	0x02, 0x03, 0x00, 0x00, 0x02, 0x06, 0x01, 0x00, 0x04, 0x0b, 0x08, 0x00, 0x09, 0x00, 0x00, 0x00
        /*0020*/ 	.byte	0x00, 0x00, 0x00, 0x00


//--------------------- .nv.info._Z4add3PiS_S_    --------------------------
	.section	.nv.info._Z4add3PiS_S_,"",@"SHT_CUDA_INFO"
	.sectionflags	@""
	.align	4


	//----- nvinfo : EIATTR_CUDA_API_VERSION
	.align		4
        /*0000*/ 	.byte	0x04, 0x37
        /*0002*/ 	.short	(.L_19 - .L_18)
.L_18:
        /*0004*/ 	.word	0x00000082


	//----- nvinfo : EIATTR_KPARAM_INFO
	.align		4
.L_19:
        /*0008*/ 	.byte	0x04, 0x17
        /*000a*/ 	.short	(.L_21 - .L_20)
.L_20:
        /*000c*/ 	.word	0x00000000
        /*0010*/ 	.short	0x0002
        /*0012*/ 	.short	0x0010
        /*0014*/ 	.byte	0x00, 0xf5, 0x21, 0x00


	//----- nvinfo : EIATTR_KPARAM_INFO
	.align		4
.L_21:
        /*0018*/ 	.byte	0x04, 0x17
        /*001a*/ 	.short	(.L_23 - .L_22)
.L_22:
        /*001c*/ 	.word	0x00000000
        /*0020*/ 	.short	0x0001
        /*0022*/ 	.short	0x0008
        /*0024*/ 	.byte	0x00, 0xf5, 0x21, 0x00


	//----- nvinfo : EIATTR_KPARAM_INFO
	.align		4
.L_23:
        /*0028*/ 	.byte	0x04, 0x17
        /*002a*/ 	.short	(.L_25 - .L_24)
.L_24:
        /*002c*/ 	.word	0x00000000
        /*0030*/ 	.short	0x0000
        /*0032*/ 	.short	0x0000
        /*0034*/ 	.byte	0x00, 0xf5, 0x21, 0x00


	//----- nvinfo : EIATTR_SPARSE_MMA_MASK
	.align		4
.L_25:
        /*0038*/ 	.byte	0x03, 0x50
        /*003a*/ 	.short	0x0000


	//----- nvinfo : EIATTR_MAXREG_COUNT
	.align		4
        /*003c*/ 	.byte	0x03, 0x1b
        /*003e*/ 	.short	0x00ff


	//----- nvinfo : EIATTR_MERCURY_ISA_VERSION
	.align		4
        /*0040*/ 	.byte	0x03, 0x5f
        /*0042*/ 	.short	0x0101


	//----- nvinfo : EIATTR_VRC_CTA_INIT_COUNT
	.align		4
        /*0044*/ 	.byte	0x02, 0x4a
	.zero		1
	.zero		1


	//----- nvinfo : EIATTR_EXIT_INSTR_OFFSETS
	.align		4
        /*0048*/ 	.byte	0x04, 0x1c
        /*004a*/ 	.short	(.L_27 - .L_26)


	//   ....[0]....
.L_26:
        /*004c*/ 	.word	0x00000100


	//----- nvinfo : EIATTR_CBANK_PARAM_SIZE
	.align		4
.L_27:
        /*0050*/ 	.byte	0x03, 0x19
        /*0052*/ 	.short	0x0018


	//----- nvinfo : EIATTR_PARAM_CBANK
	.align		4
        /*0054*/ 	.byte	0x04, 0x0a
        /*0056*/ 	.short	(.L_29 - .L_28)
	.align		4
.L_28:
        /*0058*/ 	.word	index@(.nv.constant0._Z4add3PiS_S_)
        /*005c*/ 	.short	0x0380
        /*005e*/ 	.short	0x0018


	//----- nvinfo : EIATTR_SW_WAR
	.align		4
.L_29:
        /*0060*/ 	.byte	0x04, 0x36
        /*0062*/ 	.short	(.L_31 - .L_30)
.L_30:
        /*0064*/ 	.word	0x00000008
.L_31:


//--------------------- .nv.info._Z4add2PiS_S_    --------------------------
	.section	.nv.info._Z4add2PiS_S_,"",@"SHT_CUDA_INFO"
	.sectionflags	@""
	.align	4


	//----- nvinfo : EIATTR_CUDA_API_VERSION
	.align		4
        /*0000*/ 	.byte	0x04, 0x37
        /*0002*/ 	.short	(.L_33 - .L_32)
.L_32:
        /*0004*/ 	.word	0x00000082


	//----- nvinfo : EIATTR_KPARAM_INFO
	.align		4
.L_33:
        /*0008*/ 	.byte	0x04, 0x17
        /*000a*/ 	.short	(.L_35 - .L_34)
.L_34:
        /*000c*/ 	.word	0x00000000
        /*0010*/ 	.short	0x0002
        /*0012*/ 	.short	0x0010
        /*0014*/ 	.byte	0x00, 0xf5, 0x21, 0x00


	//----- nvinfo : EIATTR_KPARAM_INFO
	.align		4
.L_35:
        /*0018*/ 	.byte	0x04, 0x17
        /*001a*/ 	.short	(.L_37 - .L_36)
.L_36:
        /*001c*/ 	.word	0x00000000
        /*0020*/ 	.short	0x0001
        /*0022*/ 	.short	0x0008
        /*0024*/ 	.byte	0x00, 0xf5, 0x21, 0x00


	//----- nvinfo : EIATTR_KPARAM_INFO
	.align		4
.L_37:
        /*0028*/ 	.byte	0x04, 0x17
        /*002a*/ 	.short	(.L_39 - .L_38)
.L_38:
        /*002c*/ 	.word	0x00000000
        /*0030*/ 	.short	0x0000
        /*0032*/ 	.short	0x0000
        /*0034*/ 	.byte	0x00, 0xf5, 0x21, 0x00


	//----- nvinfo : EIATTR_SPARSE_MMA_MASK
	.align		4
.L_39:
        /*0038*/ 	.byte	0x03, 0x50
        /*003a*/ 	.short	0x0000


	//----- nvinfo : EIATTR_MAXREG_COUNT
	.align		4
        /*003c*/ 	.byte	0x03, 0x1b
        /*003e*/ 	.short	0x00ff


	//----- nvinfo : EIATTR_MERCURY_ISA_VERSION
	.align		4
        /*0040*/ 	.byte	0x03, 0x5f
        /*0042*/ 	.short	0x0101


	//----- nvinfo : EIATTR_VRC_CTA_INIT_COUNT
	.align		4
        /*0044*/ 	.byte	0x02, 0x4a
	.zero		1
	.zero		1


	//----- nvinfo : EIATTR_EXIT_INSTR_OFFSETS
	.align		4
        /*0048*/ 	.byte	0x04, 0x1c
        /*004a*/ 	.short	(.L_41 - .L_40)


	//   ....[0]....
.L_40:
        /*004c*/ 	.word	0x000000d0


	//----- nvinfo : EIATTR_CBANK_PARAM_SIZE
	.align		4
.L_41:
        /*0050*/ 	.byte	0x03, 0x19
        /*0052*/ 	.short	0x0018


	//----- nvinfo : EIATTR_PARAM_CBANK
	.align		4
        /*0054*/ 	.byte	0x04, 0x0a
        /*0056*/ 	.short	(.L_43 - .L_42)
	.align		4
.L_42:
        /*0058*/ 	.word	index@(.nv.constant0._Z4add2PiS_S_)
        /*005c*/ 	.short	0x0380
        /*005e*/ 	.short	0x0018


	//----- nvinfo : EIATTR_SW_WAR
	.align		4
.L_43:
        /*0060*/ 	.byte	0x04, 0x36
        /*0062*/ 	.short	(.L_45 - .L_44)
.L_44:
        /*0064*/ 	.word	0x00000008
.L_45:


//--------------------- .nv.info._Z4add1PiS_S_    --------------------------
	.section	.nv.info._Z4add1PiS_S_,"",@"SHT_CUDA_INFO"
	.sectionflags	@""
	.align	4


	//----- nvinfo : EIATTR_CUDA_API_VERSION
	.align		4
        /*0000*/ 	.byte	0x04, 0x37
        /*0002*/ 	.short	(.L_47 - .L_46)
.L_46:
        /*0004*/ 	.word	0x00000082


	//----- nvinfo : EIATTR_KPARAM_INFO
	.align		4
.L_47:
        /*0008*/ 	.byte	0x04, 0x17
        /*000a*/ 	.short	(.L_49 - .L_48)
.L_48:
        /*000c*/ 	.word	0x00000000
        /*0010*/ 	.short	0x0002
        /*0012*/ 	.short	0x0010
        /*0014*/ 	.byte	0x00, 0xf5, 0x21, 0x00


	//----- nvinfo : EIATTR_KPARAM_INFO
	.align		4
.L_49:
        /*0018*/ 	.byte	0x04, 0x17
        /*001a*/ 	.short	(.L_51 - .L_50)
.L_50:
        /*001c*/ 	.word	0x00000000
        /*0020*/ 	.short	0x0001
        /*0022*/ 	.short	0x0008
        /*0024*/ 	.byte	0x00, 0xf5, 0x21, 0x00


	//----- nvinfo : EIATTR_KPARAM_INFO
	.align		4
.L_51:
        /*0028*/ 	.byte	0x04, 0x17
        /*002a*/ 	.short	(.L_53 - .L_52)
.L_52:
        /*002c*/ 	.word	0x00000000
        /*0030*/ 	.short	0x0000
        /*0032*/ 	.short	0x0000
        /*0034*/ 	.byte	0x00, 0xf5, 0x21, 0x00


	//----- nvinfo : EIATTR_SPARSE_MMA_MASK
	.align		4
.L_53:
        /*0038*/ 	.byte	0x03, 0x50
        /*003a*/ 	.short	0x0000


	//----- nvinfo : EIATTR_MAXREG_COUNT
	.align		4
        /*003c*/ 	.byte	0x03, 0x1b
        /*003e*/ 	.short	0x00ff


	//----- nvinfo : EIATTR_MERCURY_ISA_VERSION
	.align		4
        /*0040*/ 	.byte	0x03, 0x5f
        /*0042*/ 	.short	0x0101


	//----- nvinfo : EIATTR_VRC_CTA_INIT_COUNT
	.align		4
        /*0044*/ 	.byte	0x02, 0x4a
	.zero		1
	.zero		1


	//----- nvinfo : EIATTR_EXIT_INSTR_OFFSETS
	.align		4
        /*0048*/ 	.byte	0x04, 0x1c
        /*004a*/ 	.short	(.L_55 - .L_54)


	//   ....[0]....
.L_54:
        /*004c*/ 	.word	0x000000d0


	//----- nvinfo : EIATTR_CBANK_PARAM_SIZE
	.align		4
.L_55:
        /*0050*/ 	.byte	0x03, 0x19
        /*0052*/ 	.short	0x0018


	//----- nvinfo : EIATTR_PARAM_CBANK
	.align		4
        /*0054*/ 	.byte	0x04, 0x0a
        /*0056*/ 	.short	(.L_57 - .L_56)
	.align		4
.L_56:
        /*0058*/ 	.word	index@(.nv.constant0._Z4add1PiS_S_)
        /*005c*/ 	.short	0x0380
        /*005e*/ 	.short	0x0018


	//----- nvinfo : EIATTR_SW_WAR
	.align		4
.L_57:
        /*0060*/ 	.byte	0x04, 0x36
        /*0062*/ 	.short	(.L_59 - .L_58)
.L_58:
        /*0064*/ 	.word	0x00000008
.L_59:


//--------------------- .nv.callgraph             --------------------------
	.section	.nv.callgraph,"",@"SHT_CUDA_CALLGRAPH"
	.align	4
	.sectionentsize	8
	.align		4
        /*0000*/ 	.word	0x00000000
	.align		4
        /*0004*/ 	.word	0xffffffff
	.align		4
        /*0008*/ 	.word	0x00000000
	.align		4
        /*000c*/ 	.word	0xfffffffe
	.align		4
        /*0010*/ 	.word	0x00000000
	.align		4
        /*0014*/ 	.word	0xfffffffd
	.align		4
        /*0018*/ 	.word	0x00000000
	.align		4
        /*001c*/ 	.word	0xfffffffc


//--------------------- .text._Z4add3PiS_S_       --------------------------
	.section	.text._Z4add3PiS_S_,"ax",@progbits
	.align	128
        .global         _Z4add3PiS_S_
        .type           _Z4add3PiS_S_,@function
        .size           _Z4add3PiS_S_,(.L_x_3 - _Z4add3PiS_S_)
        .other          _Z4add3PiS_S_,@"STO_CUDA_ENTRY STV_DEFAULT"
_Z4add3PiS_S_:
.text._Z4add3PiS_S_:
[----:B------:R-:W-:Y:S01]  /*0000*/  LDC R1, c[0x0][0x37c] ;  /* 0x0000df00ff017b82 */ /* 0x000fe20000000800 */
[----:B------:R-:W0:Y:S07]  /*0010*/  S2R R0, SR_TID.X ;  /* 0x0000000000007919 */ /* 0x000e2e0000002100 */
[----:B------:R-:W0:Y:S01]  /*0020*/  S2UR UR6, SR_CTAID.X ;  /* 0x00000000000679c3 */ /* 0x000e220000002500 */
[----:B------:R-:W1:Y:S07]  /*0030*/  LDCU.64 UR4, c[0x0][0x358] ;  /* 0x00006b00ff0477ac */ /* 0x000e6e0008000a00 */
[----:B------:R-:W0:Y:S08]  /*0040*/  LDC R9, c[0x0][0x360] ;  /* 0x0000d800ff097b82 */ /* 0x000e300000000800 */
[----:B------:R-:W2:Y:S08]  /*0050*/  LDC.64 R2, c[0x0][0x380] ;  /* 0x0000e000ff027b82 */ /* 0x000eb00000000a00 */
[----:B------:R-:W3:Y:S01]  /*0060*/  LDC.64 R4, c[0x0][0x388] ;  /* 0x0000e200ff047b82 */ /* 0x000ee20000000a00 */
[----:B0-----:R-:W-:-:S07]  /*0070*/  IMAD R9, R9, UR6, R0 ;  /* 0x0000000609097c24 */ /* 0x001fce000f8e0200 */
[----:B------:R-:W0:Y:S01]  /*0080*/  LDC.64 R6, c[0x0][0x390] ;  /* 0x0000e400ff067b82 */ /* 0x000e220000000a00 */
[----:B--2---:R-:W-:-:S06]  /*0090*/  IMAD.WIDE R2, R9, 0x4, R2 ;  /* 0x0000000409027825 */ /* 0x004fcc00078e0202 */
[----:B-1----:R-:W2:Y:S01]  /*00a0*/  LDG.E R2, desc[UR4][R2.64] ;  /* 0x0000000402027981 */ /* 0x002ea2000c1e1900 */
[----:B---3--:R-:W-:-:S06]  /*00b0*/  IMAD.WIDE R4, R9, 0x4, R4 ;  /* 0x0000000409047825 */ /* 0x008fcc00078e0204 */
[----:B------:R-:W2:Y:S01]  /*00c0*/  LDG.E R5, desc[UR4][R4.64] ;  /* 0x0000000404057981 */ /* 0x000ea2000c1e1900 */
[----:B0-----:R-:W-:Y:S01]  /*00d0*/  IMAD.WIDE R6, R9, 0x4, R6 ;  /* 0x0000000409067825 */ /* 0x001fe200078e0206 */
[----:B--2---:R-:W-:-:S05]  /*00e0*/  IADD3 R9, PT, PT, R2, R5, RZ ;  /* 0x0000000502097210 */ /* 0x004fca0007ffe0ff */
[----:B------:R-:W-:Y:S01]  /*00f0*/  STG.E desc[UR4][R6.64], R9 ;  /* 0x0000000906007986 */ /* 0x000fe2000c101904 */
[----:B------:R-:W-:Y:S05]  /*0100*/  EXIT ;  /* 0x000000000000794d */ /* 0x000fea0003800000 */
.L_x_0:
[----:B------:R-:W-:-:S00]  /*0110*/  BRA `(.L_x_0) ;  /* 0xfffffffc00fc7947 */ /* 0x000fc0000383ffff */
[----:B------:R-:W-:-:S00]  /*0120*/  NOP ;  /* 0x0000000000007918 */ /* 0x000fc00000000000 */
        /* <DEDUP_REMOVED lines=13> */
.L_x_3:


//--------------------- .text._Z4add2PiS_S_       --------------------------
	.section	.text._Z4add2PiS_S_,"ax",@progbits
	.align	128
        .global         _Z4add2PiS_S_
        .type           _Z4add2PiS_S_,@function
        .size           _Z4add2PiS_S_,(.L_x_4 - _Z4add2PiS_S_)
        .other          _Z4add2PiS_S_,@"STO_CUDA_ENTRY STV_DEFAULT"
_Z4add2PiS_S_:
.text._Z4add2PiS_S_:
[----:B------:R-:W-:Y:S01]  /*0000*/  LDC R1, c[0x0][0x37c] ;  /* 0x0000df00ff017b82 */ /* 0x000fe20000000800 */
[----:B------:R-:W0:Y:S07]  /*0010*/  S2R R9, SR_TID.X ;  /* 0x0000000000097919 */ /* 0x000e2e0000002100 */
[----:B------:R-:W0:Y:S01]  /*0020*/  LDC.64 R2, c[0x0][0x380] ;  /* 0x0000e000ff027b82 */ /* 0x000e220000000a00 */
[----:B------:R-:W1:Y:S07]  /*0030*/  LDCU.64 UR4, c[0x0][0x358] ;  /* 0x00006b00ff0477ac */ /* 0x000e6e0008000a00 */
[----:B------:R-:W2:Y:S08]  /*0040*/  LDC.64 R4, c[0x0][0x388] ;  /* 0x0000e200ff047b82 */ /* 0x000eb00000000a00 */
[----:B------:R-:W3:Y:S01]  /*0050*/  LDC.64 R6, c[0x0][0x390] ;  /* 0x0000e400ff067b82 */ /* 0x000ee20000000a00 */
[----:B0-----:R-:W-:-:S04]  /*0060*/  IMAD.WIDE.U32 R2, R9, 0x4, R2 ;  /* 0x0000000409027825 */ /* 0x001fc800078e0002 */
[C---:B--2---:R-:W-:Y:S02]  /*0070*/  IMAD.WIDE.U32 R4, R9.reuse, 0x4, R4 ;  /* 0x0000000409047825 */ /* 0x044fe400078e0004 */
[----:B-1----:R-:W2:Y:S04]  /*0080*/  LDG.E R2, desc[UR4][R2.64] ;  /* 0x0000000402027981 */ /* 0x002ea8000c1e1900 */
[----:B------:R-:W2:Y:S01]  /*0090*/  LDG.E R5, desc[UR4][R4.64] ;  /* 0x0000000404057981 */ /* 0x000ea2000c1e1900 */
[----:B---3--:R-:W-:Y:S01]  /*00a0*/  IMAD.WIDE.U32 R6, R9, 0x4, R6 ;  /* 0x0000000409067825 */ /* 0x008fe200078e0006 */
[----:B--2---:R-:W-:-:S05]  /*00b0*/  IADD3 R9, PT, PT, R2, R5, RZ ;  /* 0x0000000502097210 */ /* 0x004fca0007ffe0ff */
[----:B------:R-:W-:Y:S01]  /*00c0*/  STG.E desc[UR4][R6.64], R9 ;  /* 0x0000000906007986 */ /* 0x000fe2000c101904 */
[----:B------:R-:W-:Y:S05]  /*00d0*/  EXIT ;  /* 0x000000000000794d */ /* 0x000fea0003800000 */
.L_x_1:
        /* <DEDUP_REMOVED lines=10> */
.L_x_4:


//--------------------- .text._Z4add1PiS_S_       --------------------------
	.section	.text._Z4add1PiS_S_,"ax",@progbits
	.align	128
        .global         _Z4add1PiS_S_
        .type           _Z4add1PiS_S_,@function
        .size           _Z4add1PiS_S_,(.L_x_5 - _Z4add1PiS_S_)
        .other          _Z4add1PiS_S_,@"STO_CUDA_ENTRY STV_DEFAULT"
_Z4add1PiS_S_:
.text._Z4add1PiS_S_:
[----:B------:R-:W-:Y:S01]  /*0000*/  LDC R1, c[0x0][0x37c] ;  /* 0x0000df00ff017b82 */ /* 0x000fe20000000800 */
[----:B------:R-:W0:Y:S07]  /*0010*/  S2R R9, SR_CTAID.X ;  /* 0x0000000000097919 */ /* 0x000e2e0000002500 */
        /* <DEDUP_REMOVED lines=12> */
.L_x_2:
        /* <DEDUP_REMOVED lines=10> */
.L_x_5:


//--------------------- .nv.shared.reserved.0     --------------------------
	.section	.nv.shared.reserved.0,"aw",@nobits
	.weak		__nv_reservedSMEM_offset_0_alias
	.size		__nv_reservedSMEM_offset_0_alias, 0, 64
	.other		__nv_reservedSMEM_offset_0_alias,@"STO_CUDA_RESERVED_SHARED STV_DEFAULT"
__nv_reservedSMEM_offset_0_alias:
	.zero		0
	.zero		64


//--------------------- .nv.constant0._Z4add3PiS_S_ --------------------------
	.section	.nv.constant0._Z4add3PiS_S_,"a",@progbits
	.sectionflags	@""
	.align	4
.nv.constant0._Z4add3PiS_S_:
	.zero		920


//--------------------- .nv.constant0._Z4add2PiS_S_ --------------------------
	.section	.nv.constant0._Z4add2PiS_S_,"a",@progbits
	.sectionflags	@""
	.align	4
.nv.constant0._Z4add2PiS_S_:
	.zero		920


//--------------------- .nv.constant0._Z4add1PiS_S_ --------------------------
	.section	.nv.constant0._Z4add1PiS_S_,"a",@progbits
	.sectionflags	@""
	.align	4
.nv.constant0._Z4add1PiS_S_:
	.zero		920


//--------------------- SYMBOLS --------------------------

	.type		.nv.reservedSmem.offset0,@object
	.size		.nv.reservedSmem.offset0,0x4
